	.headerflags	@"EF_CUDA_TEXMODE_UNIFIED EF_CUDA_64BIT_ADDRESS EF_CUDA_ACCELERATORS EF_CUDA_SM90 EF_CUDA_VIRTUAL_SM(EF_CUDA_SM90)"
	.elftype	@"ET_EXEC"


//--------------------- .nv.info                  --------------------------
	.section	.nv.info,"",@"SHT_CUDA_INFO"
	.align	4


	//----- nvinfo : EIATTR_REGCOUNT
	.align		4
        /*0000*/ 	.byte	0x04, 0x2f
        /*0002*/ 	.short	(.L_2 - .L_1)
	.align		4
.L_1:
        /*0004*/ 	.word	index@(triton_poi_fused_add_native_layer_norm_8)
        /*0008*/ 	.word	0x00000028


	//----- nvinfo : EIATTR_MIN_STACK_SIZE
	.align		4
.L_2:
        /*000c*/ 	.byte	0x04, 0x12
        /*000e*/ 	.short	(.L_4 - .L_3)
	.align		4
.L_3:
        /*0010*/ 	.word	index@(triton_poi_fused_add_native_layer_norm_8)
        /*0014*/ 	.word	0x00000000


	//----- nvinfo : EIATTR_FRAME_SIZE
	.align		4
.L_4:
        /*0018*/ 	.byte	0x04, 0x11
        /*001a*/ 	.short	(.L_6 - .L_5)
	.align		4
.L_5:
        /*001c*/ 	.word	index@(triton_poi_fused_add_native_layer_norm_8)
        /*0020*/ 	.word	0x00000000


	//----- nvinfo : EIATTR_MIN_STACK_SIZE
	.align		4
.L_6:
        /*0024*/ 	.byte	0x04, 0x12
        /*0026*/ 	.short	(.L_8 - .L_7)
	.align		4
.L_7:
        /*0028*/ 	.word	index@(triton_poi_fused_add_native_layer_norm_8)
        /*002c*/ 	.word	0x00000000
.L_8:


//--------------------- .nv.info.triton_poi_fused_add_native_layer_norm_8 --------------------------
	.section	.nv.info.triton_poi_fused_add_native_layer_norm_8,"",@"SHT_CUDA_INFO"
	.sectionflags	@""
	.align	4


	//----- nvinfo : EIATTR_CUDA_API_VERSION
	.align		4
        /*0000*/ 	.byte	0x04, 0x37
        /*0002*/ 	.short	(.L_10 - .L_9)
.L_9:
        /*0004*/ 	.word	0x0000007c


	//----- nvinfo : EIATTR_KPARAM_INFO
	.align		4
.L_10:
        /*0008*/ 	.byte	0x04, 0x17
        /*000a*/ 	.short	(.L_12 - .L_11)
.L_11:
        /*000c*/ 	.word	0x00000000
        /*0010*/ 	.short	0x0009
        /*0012*/ 	.short	0x0044
        /*0014*/ 	.byte	0x00, 0xf0, 0x11, 0x00


	//----- nvinfo : EIATTR_KPARAM_INFO
	.align		4
.L_12:
        /*0018*/ 	.byte	0x04, 0x17
        /*001a*/ 	.short	(.L_14 - .L_13)
.L_13:
        /*001c*/ 	.word	0x00000000
        /*0020*/ 	.short	0x0008
        /*0022*/ 	.short	0x0040
        /*0024*/ 	.byte	0x00, 0xf0, 0x11, 0x00


	//----- nvinfo : EIATTR_KPARAM_INFO
	.align		4
.L_14:
        /*0028*/ 	.byte	0x04, 0x17
        /*002a*/ 	.short	(.L_16 - .L_15)
.L_15:
        /*002c*/ 	.word	0x00000000
        /*0030*/ 	.short	0x0007
        /*0032*/ 	.short	0x0038
        /*0034*/ 	.byte	0x00, 0xf4, 0x21, 0x00


	//----- nvinfo : EIATTR_KPARAM_INFO
	.align		4
.L_16:
        /*0038*/ 	.byte	0x04, 0x17
        /*003a*/ 	.short	(.L_18 - .L_17)
.L_17:
        /*003c*/ 	.word	0x00000000
        /*0040*/ 	.short	0x0006
        /*0042*/ 	.short	0x0030
        /*0044*/ 	.byte	0x00, 0xf4, 0x21, 0x00


	//----- nvinfo : EIATTR_KPARAM_INFO
	.align		4
.L_18:
        /*0048*/ 	.byte	0x04, 0x17
        /*004a*/ 	.short	(.L_20 - .L_19)
.L_19:
        /*004c*/ 	.word	0x00000000
        /*0050*/ 	.short	0x0005
        /*0052*/ 	.short	0x0028
        /*0054*/ 	.byte	0x00, 0xf4, 0x21, 0x00


	//----- nvinfo : EIATTR_KPARAM_INFO
	.align		4
.L_20:
        /*0058*/ 	.byte	0x04, 0x17
        /*005a*/ 	.short	(.L_22 - .L_21)
.L_21:
        /*005c*/ 	.word	0x00000000
        /*0060*/ 	.short	0x0004
        /*0062*/ 	.short	0x0020
        /*0064*/ 	.byte	0x00, 0xf4, 0x21, 0x00


	//----- nvinfo : EIATTR_KPARAM_INFO
	.align		4
.L_22:
        /*0068*/ 	.byte	0x04, 0x17
        /*006a*/ 	.short	(.L_24 - .L_23)
.L_23:
        /*006c*/ 	.word	0x00000000
        /*0070*/ 	.short	0x0003
        /*0072*/ 	.short	0x0018
        /*0074*/ 	.byte	0x00, 0xf4, 0x21, 0x00


	//----- nvinfo : EIATTR_KPARAM_INFO
	.align		4
.L_24:
        /*0078*/ 	.byte	0x04, 0x17
        /*007a*/ 	.short	(.L_26 - .L_25)
.L_25:
        /*007c*/ 	.word	0x00000000
        /*0080*/ 	.short	0x0002
        /*0082*/ 	.short	0x0010
        /*0084*/ 	.byte	0x00, 0xf4, 0x21, 0x00


	//----- nvinfo : EIATTR_KPARAM_INFO
	.align		4
.L_26:
        /*0088*/ 	.byte	0x04, 0x17
        /*008a*/ 	.short	(.L_28 - .L_27)
.L_27:
        /*008c*/ 	.word	0x00000000
        /*0090*/ 	.short	0x0001
        /*0092*/ 	.short	0x0008
        /*0094*/ 	.byte	0x00, 0xf4, 0x21, 0x00


	//----- nvinfo : EIATTR_KPARAM_INFO
	.align		4
.L_28:
        /*0098*/ 	.byte	0x04, 0x17
        /*009a*/ 	.short	(.L_30 - .L_29)
.L_29:
        /*009c*/ 	.word	0x00000000
        /*00a0*/ 	.short	0x0000
        /*00a2*/ 	.short	0x0000
        /*00a4*/ 	.byte	0x00, 0xf4, 0x21, 0x00


	//----- nvinfo : EIATTR_SPARSE_MMA_MASK
	.align		4
.L_30:
        /*00a8*/ 	.byte	0x03, 0x50
        /*00aa*/ 	.short	0x0000


	//----- nvinfo : EIATTR_MAXREG_COUNT
	.align		4
        /*00ac*/ 	.byte	0x03, 0x1b
        /*00ae*/ 	.short	0x00ff


	//----- nvinfo : EIATTR_EXIT_INSTR_OFFSETS
	.align		4
        /*00b0*/ 	.byte	0x04, 0x1c
        /*00b2*/ 	.short	(.L_32 - .L_31)


	//   ....[0]....
.L_31:
        /*00b4*/ 	.word	0x00000ce0


	//   ....[1]....
        /*00b8*/ 	.word	0x00000d00


	//----- nvinfo : EIATTR_REQNTID
	.align		4
.L_32:
        /*00bc*/ 	.byte	0x04, 0x10
        /*00be*/ 	.short	(.L_34 - .L_33)
.L_33:
        /*00c0*/ 	.word	0x00000080
        /*00c4*/ 	.word	0x00000001
        /*00c8*/ 	.word	0x00000001


	//----- nvinfo : EIATTR_CBANK_PARAM_SIZE
	.align		4
.L_34:
        /*00cc*/ 	.byte	0x03, 0x19
        /*00ce*/ 	.short	0x0048


	//----- nvinfo : EIATTR_PARAM_CBANK
	.align		4
        /*00d0*/ 	.byte	0x04, 0x0a
        /*00d2*/ 	.short	(.L_36 - .L_35)
	.align		4
.L_35:
        /*00d4*/ 	.word	index@(.nv.constant0.triton_poi_fused_add_native_layer_norm_8)
        /*00d8*/ 	.short	0x0210
        /*00da*/ 	.short	0x0048


	//----- nvinfo : EIATTR_SW_WAR
	.align		4
.L_36:
        /*00dc*/ 	.byte	0x04, 0x36
        /*00de*/ 	.short	(.L_38 - .L_37)
.L_37:
        /*00e0*/ 	.word	0x00000008
.L_38:


//--------------------- .nv.callgraph             --------------------------
	.section	.nv.callgraph,"",@"SHT_CUDA_CALLGRAPH"
	.align	4
	.sectionentsize	8
	.align		4
        /*0000*/ 	.word	0x00000000
	.align		4
        /*0004*/ 	.word	0xffffffff
	.align		4
        /*0008*/ 	.word	0x00000000
	.align		4
        /*000c*/ 	.word	0xfffffffe
	.align		4
        /*0010*/ 	.word	0x00000000
	.align		4
        /*0014*/ 	.word	0xfffffffd
	.align		4
        /*0018*/ 	.word	0x00000000
	.align		4
        /*001c*/ 	.word	0xfffffffc


//--------------------- .nv.constant4             --------------------------
	.section	.nv.constant4,"a",@progbits
	.align	8
	.align		8
.nv.constant4:
        /*0000*/ 	.dword	_$_str


//--------------------- .text.triton_poi_fused_add_native_layer_norm_8 --------------------------
	.section	.text.triton_poi_fused_add_native_layer_norm_8,"ax",@progbits
	.sectionflags	@"SHF_BARRIERS=1"
	.align	128
        .global         triton_poi_fused_add_native_layer_norm_8
        .type           triton_poi_fused_add_native_layer_norm_8,@function
        .size           triton_poi_fused_add_native_layer_norm_8,(.L_x_1 - triton_poi_fused_add_native_layer_norm_8)
        .other          triton_poi_fused_add_native_layer_norm_8,@"STO_CUDA_ENTRY STV_DEFAULT"
triton_poi_fused_add_native_layer_norm_8:
.text.triton_poi_fused_add_native_layer_norm_8:
[----:B------:R-:W0:Y:S01]  /*0000*/  LDC R1, c[0x0][0x28] ;  /* 0x00000a00ff017b82 */ /* 0x000e220000000800 */
[----:B------:R-:W1:Y:S07]  /*0010*/  S2R R0, SR_CTAID.Y ;  /* 0x0000000000007919 */ /* 0x000e6e0000002600 */
[----:B------:R-:W2:Y:S01]  /*0020*/  LDC.64 R6, c[0x0][0x218] ;  /* 0x00008600ff067b82 */ /* 0x000ea20000000a00 */
[----:B------:R-:W-:Y:S02]  /*0030*/  CS2R R12, SRZ ;  /* 0x00000000000c7805 */ /* 0x000fe4000001ff00 */
[----:B------:R-:W-:Y:S01]  /*0040*/  CS2R R14, SRZ ;  /* 0x00000000000e7805 */ /* 0x000fe2000001ff00 */
[----:B------:R-:W3:Y:S01]  /*0050*/  S2R R10, SR_TID.X ;  /* 0x00000000000a7919 */ /* 0x000ee20000002100 */
[----:B------:R-:W-:Y:S01]  /*0060*/  ULDC.64 UR6, c[0x0][0x208] ;  /* 0x0000820000067ab9 */ /* 0x000fe20000000a00 */
[----:B------:R-:W4:Y:S01]  /*0070*/  S2R R4, SR_CTAID.X ;  /* 0x0000000000047919 */ /* 0x000f220000002500 */
[----:B------:R-:W-:-:S02]  /*0080*/  CS2R R20, SRZ ;  /* 0x0000000000147805 */ /* 0x000fc4000001ff00 */
[----:B------:R-:W-:Y:S01]  /*0090*/  CS2R R22, SRZ ;  /* 0x0000000000167805 */ /* 0x000fe2000001ff00 */
[----:B------:R-:W5:Y:S01]  /*00a0*/  S2UR UR5, SR_CgaCtaId ;  /* 0x00000000000579c3 */ /* 0x000f620000008800 */
[----:B------:R-:W-:Y:S01]  /*00b0*/  UMOV UR4, 0x400 ;  /* 0x0000040000047882 */ /* 0x000fe20000000000 */
[----:B------:R-:W-:Y:S01]  /*00c0*/  HFMA2.MMA R29, -RZ, RZ, 0, 0 ;  /* 0x00000000ff1d7435 */ /* 0x000fe200000001ff */
[----:B------:R-:W-:Y:S02]  /*00d0*/  CS2R R30, SRZ ;  /* 0x00000000001e7805 */ /* 0x000fe4000001ff00 */
[----:B------:R-:W-:-:S03]  /*00e0*/  MOV R32, RZ ;  /* 0x000000ff00207202 */ /* 0x000fc60000000f00 */
[----:B------:R-:W5:Y:S01]  /*00f0*/  LDC.64 R34, c[0x0][0x220] ;  /* 0x00008800ff227b82 */ /* 0x000f620000000a00 */
[----:B-1----:R-:W-:Y:S02]  /*0100*/  SHF.L.U32 R0, R0, 0x5, RZ ;  /* 0x0000000500007819 */ /* 0x002fe400000006ff */
[----:B---3--:R-:W-:Y:S02]  /*0110*/  SHF.L.U32 R11, R10, 0x2, RZ ;  /* 0x000000020a0b7819 */ /* 0x008fe400000006ff */
[----:B------:R-:W-:Y:S01]  /*0120*/  SHF.R.U32.HI R5, RZ, 0x3, R10 ;  /* 0x00000003ff057819 */ /* 0x000fe2000001160a */
[----:B----4-:R-:W-:Y:S01]  /*0130*/  IMAD.SHL.U32 R4, R4, 0x20, RZ ;  /* 0x0000002004047824 */ /* 0x010fe200078e00ff */
[----:B------:R-:W-:Y:S02]  /*0140*/  LOP3.LUT R2, R0, 0x1c, R11, 0xf8, !PT ;  /* 0x0000001c00027812 */ /* 0x000fe400078ef80b */
[----:B------:R-:W-:Y:S02]  /*0150*/  SGXT.U32 R5, R5, 0x4 ;  /* 0x000000040505781a */ /* 0x000fe40000000000 */
[----:B------:R-:W-:-:S02]  /*0160*/  ISETP.GE.AND P0, PT, R2, 0x24, PT ;  /* 0x000000240200780c */ /* 0x000fc40003f06270 */
[----:B------:R-:W-:Y:S02]  /*0170*/  LOP3.LUT R3, R4, R5, RZ, 0xfc, !PT ;  /* 0x0000000504037212 */ /* 0x000fe400078efcff */
[----:B------:R-:W-:Y:S02]  /*0180*/  LOP3.LUT R9, R4, 0x10, R5, 0xfe, !PT ;  /* 0x0000001004097812 */ /* 0x000fe400078efe05 */
[C---:B------:R-:W-:Y:S01]  /*0190*/  ISETP.LT.AND P1, PT, R3.reuse, 0x200, !P0 ;  /* 0x000002000300780c */ /* 0x040fe20004721270 */
[--C-:B------:R-:W-:Y:S01]  /*01a0*/  IMAD R3, R3, 0x24, R2.reuse ;  /* 0x0000002403037824 */ /* 0x100fe200078e0202 */
[C---:B------:R-:W-:Y:S01]  /*01b0*/  ISETP.LT.AND P0, PT, R9.reuse, 0x200, !P0 ;  /* 0x000002000900780c */ /* 0x040fe20004701270 */
[----:B------:R-:W-:Y:S02]  /*01c0*/  IMAD R17, R9, 0x24, R2 ;  /* 0x0000002409117824 */ /* 0x000fe400078e0202 */
[----:B--2---:R-:W-:-:S04]  /*01d0*/  IMAD.WIDE R2, R3, 0x4, R6 ;  /* 0x0000000403027825 */ /* 0x004fc800078e0206 */
[----:B------:R-:W-:-:S04]  /*01e0*/  IMAD.WIDE R6, R17, 0x4, R6 ;  /* 0x0000000411067825 */ /* 0x000fc800078e0206 */
[----:B------:R1:W2:Y:S04]  /*01f0*/  @P1 LDG.E.EL.128 R12, desc[UR6][R2.64] ;  /* 0x00000006020c1981 */ /* 0x0002a8000c2e1d00 */
[----:B------:R3:W4:Y:S01]  /*0200*/  @P0 LDG.E.EL.128 R20, desc[UR6][R6.64] ;  /* 0x0000000606140981 */ /* 0x000722000c2e1d00 */
[----:B------:R-:W-:Y:S01]  /*0210*/  SHF.L.U32 R8, R10, 0x7, RZ ;  /* 0x000000070a087819 */ /* 0x000fe200000006ff */
[----:B-----5:R-:W-:Y:S01]  /*0220*/  UPRMT UR4, UR5, 0x654, UR4 ;  /* 0x0000065405047896 */ /* 0x020fe20008000004 */
[----:B------:R-:W-:Y:S02]  /*0230*/  LOP3.LUT R33, R4, 0x1c, R11, 0xf8, !PT ;  /* 0x0000001c04217812 */ /* 0x000fe400078ef80b */
[----:B------:R-:W-:Y:S02]  /*0240*/  LOP3.LUT R8, R8, 0x380, RZ, 0xc0, !PT ;  /* 0x0000038008087812 */ /* 0x000fe400078ec0ff */
[----:B------:R-:W-:-:S02]  /*0250*/  SHF.R.S32.HI R4, RZ, 0x1f, R33 ;  /* 0x0000001fff047819 */ /* 0x000fc40000011421 */
[C---:B------:R-:W-:Y:S02]  /*0260*/  LOP3.LUT R9, R8.reuse, 0x20, RZ, 0xfc, !PT ;  /* 0x0000002008097812 */ /* 0x040fe400078efcff */
[C---:B-1----:R-:W-:Y:S02]  /*0270*/  LOP3.LUT R3, R8.reuse, R5, RZ, 0xfc, !PT ;  /* 0x0000000508037212 */ /* 0x042fe400078efcff */
[C---:B------:R-:W-:Y:S02]  /*0280*/  LEA.HI R16, R8.reuse, UR4, RZ, 0x1d ;  /* 0x0000000408107c11 */ /* 0x040fe4000f8fe8ff */
[C---:B------:R-:W-:Y:S02]  /*0290*/  LOP3.LUT R18, R8.reuse, 0x40, RZ, 0xfc, !PT ;  /* 0x0000004008127812 */ /* 0x040fe400078efcff */
[----:B------:R-:W-:Y:S02]  /*02a0*/  LOP3.LUT R19, R8, 0x60, RZ, 0xfc, !PT ;  /* 0x0000006008137812 */ /* 0x000fe400078efcff */
[----:B---3--:R-:W-:-:S02]  /*02b0*/  LEA.HI R6, R9, UR4, RZ, 0x1d ;  /* 0x0000000409067c11 */ /* 0x008fc4000f8fe8ff */
[C---:B------:R-:W-:Y:S02]  /*02c0*/  LEA R17, R3.reuse, R16, 0x2 ;  /* 0x0000001003117211 */ /* 0x040fe400078e10ff */
[----:B------:R-:W-:Y:S01]  /*02d0*/  LEA.HI R8, R18, UR4, RZ, 0x1d ;  /* 0x0000000412087c11 */ /* 0x000fe2000f8fe8ff */
[----:B------:R-:W-:Y:S01]  /*02e0*/  IMAD R18, R3, 0x4, R6 ;  /* 0x0000000403127824 */ /* 0x000fe200078e0206 */
[----:B------:R-:W-:Y:S01]  /*02f0*/  LEA.HI R16, R19, UR4, RZ, 0x1d ;  /* 0x0000000413107c11 */ /* 0x000fe2000f8fe8ff */
[----:B------:R-:W1:Y:S01]  /*0300*/  LDC.64 R6, c[0x0][0x230] ;  /* 0x00008c00ff067b82 */ /* 0x000e620000000a00 */
[C---:B------:R-:W-:Y:S02]  /*0310*/  LEA R19, R3.reuse, R8, 0x2 ;  /* 0x0000000803137211 */ /* 0x040fe400078e10ff */
[----:B------:R-:W-:Y:S02]  /*0320*/  LEA R24, R3, R16, 0x2 ;  /* 0x0000001003187211 */ /* 0x000fe400078e10ff */
[----:B------:R-:W-:-:S02]  /*0330*/  LOP3.LUT R2, R0, R5, RZ, 0xfc, !PT ;  /* 0x0000000500027212 */ /* 0x000fc400078efcff */
[----:B------:R-:W-:Y:S01]  /*0340*/  ISETP.GE.AND P2, PT, R33, 0x200, PT ;  /* 0x000002002100780c */ /* 0x000fe20003f46270 */
[----:B------:R-:W3:Y:S01]  /*0350*/  LDC.64 R8, c[0x0][0x228] ;  /* 0x00008a00ff087b82 */ /* 0x000ee20000000a00 */
[----:B------:R-:W-:Y:S02]  /*0360*/  LOP3.LUT R0, R0, 0x10, R5, 0xfe, !PT ;  /* 0x0000001000007812 */ /* 0x000fe400078efe05 */
[----:B------:R-:W-:Y:S02]  /*0370*/  ISETP.LT.AND P0, PT, R2, 0x24, !P2 ;  /* 0x000000240200780c */ /* 0x000fe40005701270 */
[----:B------:R-:W-:Y:S02]  /*0380*/  ISETP.LT.AND P1, PT, R0, 0x24, !P2 ;  /* 0x000000240000780c */ /* 0x000fe40005721270 */
[----:B------:R-:W-:Y:S02]  /*0390*/  LOP3.LUT R36, R11, 0x1fc, RZ, 0xc0, !PT ;  /* 0x000001fc0b247812 */ /* 0x000fe400078ec0ff */
[----:B------:R-:W-:-:S02]  /*03a0*/  CS2R R26, SRZ ;  /* 0x00000000001a7805 */ /* 0x000fc4000001ff00 */
[----:B------:R-:W-:Y:S01]  /*03b0*/  SHF.R.U32.HI R10, RZ, 0x1, R10 ;  /* 0x00000001ff0a7819 */ /* 0x000fe2000001160a */
[----:B--2---:R2:W-:Y:S04]  /*03c0*/  STS [R17], R12 ;  /* 0x0000000c11007388 */ /* 0x0045e80000000800 */
[----:B------:R5:W-:Y:S04]  /*03d0*/  STS [R18+0x80], R13 ;  /* 0x0000800d12007388 */ /* 0x000be80000000800 */
[----:B------:R-:W-:Y:S01]  /*03e0*/  STS [R19+0x100], R14 ;  /* 0x0001000e13007388 */ /* 0x000fe20000000800 */
[----:B--2---:R-:W-:-:S02]  /*03f0*/  LEA.HI R12, R4, R33, RZ, 0x7 ;  /* 0x00000021040c7211 */ /* 0x004fc400078f38ff */
[----:B------:R-:W-:Y:S01]  /*0400*/  CS2R R4, SRZ ;  /* 0x0000000000047805 */ /* 0x000fe2000001ff00 */
[----:B------:R3:W-:Y:S01]  /*0410*/  STS [R24+0x180], R15 ;  /* 0x0001800f18007388 */ /* 0x0007e20000000800 */
[----:B------:R-:W-:-:S03]  /*0420*/  SHF.R.S32.HI R3, RZ, 0x7, R12 ;  /* 0x00000007ff037819 */ /* 0x000fc6000001140c */
[----:B----4-:R2:W-:Y:S01]  /*0430*/  STS [R17+0x40], R20 ;  /* 0x0000401411007388 */ /* 0x0105e20000000800 */
[----:B-----5:R-:W-:-:S03]  /*0440*/  LEA R13, R2, R3, 0x2 ;  /* 0x00000003020d7211 */ /* 0x020fc600078e10ff */
[----:B------:R4:W-:Y:S02]  /*0450*/  STS [R18+0xc0], R21 ;  /* 0x0000c01512007388 */ /* 0x0009e40000000800 */
[----:B---3--:R-:W-:Y:S02]  /*0460*/  IMAD.WIDE R14, R13, 0x4, R8 ;  /* 0x000000040d0e7825 */ /* 0x008fe400078e0208 */
[----:B------:R3:W-:Y:S01]  /*0470*/  STS [R19+0x140], R22 ;  /* 0x0001401613007388 */ /* 0x0007e20000000800 */
[----:B--2---:R-:W-:-:S03]  /*0480*/  CS2R R16, SRZ ;  /* 0x0000000000107805 */ /* 0x004fc6000001ff00 */
[----:B------:R2:W-:Y:S01]  /*0490*/  STS [R24+0x1c0], R23 ;  /* 0x0001c01718007388 */ /* 0x0005e20000000800 */
[----:B----4-:R-:W-:Y:S01]  /*04a0*/  CS2R R20, SRZ ;  /* 0x0000000000147805 */ /* 0x010fe2000001ff00 */
[----:B------:R-:W-:Y:S01]  /*04b0*/  IMAD.MOV.U32 R18, RZ, RZ, RZ ;  /* 0x000000ffff127224 */ /* 0x000fe200078e00ff */
[----:B------:R-:W-:Y:S01]  /*04c0*/  BAR.SYNC.DEFER_BLOCKING 0x0 ;  /* 0x0000000000007b1d */ /* 0x000fe20000010000 */
[----:B---3--:R-:W-:Y:S01]  /*04d0*/  LEA R19, R0, R3, 0x2 ;  /* 0x0000000300137211 */ /* 0x008fe200078e10ff */
[----:B------:R-:W-:-:S06]  /*04e0*/  IMAD.MOV.U32 R3, RZ, RZ, RZ ;  /* 0x000000ffff037224 */ /* 0x000fcc00078e00ff */
[----:B--2---:R-:W2:Y:S01]  /*04f0*/  LDC.64 R24, c[0x0][0x210] ;  /* 0x00008400ff187b82 */ /* 0x004ea20000000a00 */
[----:B------:R-:W-:-:S04]  /*0500*/  IMAD.WIDE R22, R19, 0x4, R8 ;  /* 0x0000000413167825 */ /* 0x000fc800078e0208 */
[----:B-1----:R-:W-:Y:S01]  /*0510*/  IMAD.WIDE R8, R13, 0x4, R6 ;  /* 0x000000040d087825 */ /* 0x002fe200078e0206 */
[----:B------:R-:W-:-:S03]  /*0520*/  LOP3.LUT R13, R10, 0x3c, RZ, 0xc0, !PT ;  /* 0x0000003c0a0d7812 */ /* 0x000fc600078ec0ff */
[----:B------:R-:W-:Y:S01]  /*0530*/  IMAD.WIDE R6, R19, 0x4, R6 ;  /* 0x0000000413067825 */ /* 0x000fe200078e0206 */
[----:B------:R-:W3:Y:S04]  /*0540*/  @P0 LDG.E.EL R29, desc[UR6][R8.64] ;  /* 0x00000006081d0981 */ /* 0x000ee8000c2e1900 */
[----:B------:R-:W4:Y:S04]  /*0550*/  @P0 LDG.E.EL R30, desc[UR6][R8.64] ;  /* 0x00000006081e0981 */ /* 0x000f28000c2e1900 */
[----:B------:R-:W5:Y:S04]  /*0560*/  @P0 LDG.E.EL R31, desc[UR6][R8.64] ;  /* 0x00000006081f0981 */ /* 0x000f68000c2e1900 */
[----:B------:R1:W3:Y:S04]  /*0570*/  @P0 LDG.E.EL R32, desc[UR6][R8.64] ;  /* 0x0000000608200981 */ /* 0x0002e8000c2e1900 */
[----:B------:R-:W3:Y:S04]  /*0580*/  @P1 LDG.E.EL R20, desc[UR6][R22.64] ;  /* 0x0000000616141981 */ /* 0x000ee8000c2e1900 */
[----:B------:R-:W3:Y:S01]  /*0590*/  @P1 LDG.E.EL R21, desc[UR6][R22.64] ;  /* 0x0000000616151981 */ /* 0x000ee2000c2e1900 */
[----:B-1----:R-:W-:-:S03]  /*05a0*/  LOP3.LUT R9, R36, 0x200, RZ, 0xfc, !PT ;  /* 0x0000020024097812 */ /* 0x002fc600078efcff */
[----:B------:R-:W3:Y:S01]  /*05b0*/  @P1 LDG.E.EL R4, desc[UR6][R22.64] ;  /* 0x0000000616041981 */ /* 0x000ee2000c2e1900 */
[----:B------:R-:W-:-:S03]  /*05c0*/  SHF.R.U32.HI R11, RZ, 0x3, R9 ;  /* 0x00000003ff0b7819 */ /* 0x000fc60000011609 */
[----:B------:R1:W3:Y:S01]  /*05d0*/  @P1 LDG.E.EL R3, desc[UR6][R22.64] ;  /* 0x0000000616031981 */ /* 0x0002e2000c2e1900 */
[----:B------:R-:W-:-:S03]  /*05e0*/  LOP3.LUT R12, R12, 0xffffff80, RZ, 0xc0, !PT ;  /* 0xffffff800c0c7812 */ /* 0x000fc600078ec0ff */
[----:B------:R-:W3:Y:S04]  /*05f0*/  @P0 LDG.E.EL R5, desc[UR6][R14.64] ;  /* 0x000000060e050981 */ /* 0x000ee8000c2e1900 */
[----:B------:R-:W3:Y:S01]  /*0600*/  @P0 LDG.E.EL R16, desc[UR6][R14.64] ;  /* 0x000000060e100981 */ /* 0x000ee2000c2e1900 */
[----:B01----:R-:W-:-:S03]  /*0610*/  CS2R R22, SRZ ;  /* 0x0000000000167805 */ /* 0x003fc6000001ff00 */
[----:B------:R-:W3:Y:S04]  /*0620*/  @P0 LDG.E.EL R17, desc[UR6][R14.64] ;  /* 0x000000060e110981 */ /* 0x000ee8000c2e1900 */
[----:B------:R0:W3:Y:S01]  /*0630*/  @P0 LDG.E.EL R18, desc[UR6][R14.64] ;  /* 0x000000060e120981 */ /* 0x0000e2000c2e1900 */
[----:B------:R-:W-:-:S03]  /*0640*/  IADD3 R13, R13, UR4, RZ ;  /* 0x000000040d0d7c10 */ /* 0x000fc6000fffe0ff */
[----:B------:R-:W3:Y:S01]  /*0650*/  @P1 LDG.E.EL R22, desc[UR6][R6.64] ;  /* 0x0000000606161981 */ /* 0x000ee2000c2e1900 */
[----:B------:R-:W-:-:S03]  /*0660*/  LEA R0, R0, R33, 0x9 ;  /* 0x0000002100007211 */ /* 0x000fc600078e48ff */
[----:B------:R-:W3:Y:S01]  /*0670*/  @P1 LDG.E.EL R23, desc[UR6][R6.64] ;  /* 0x0000000606171981 */ /* 0x000ee2000c2e1900 */
[----:B0-----:R-:W-:-:S03]  /*0680*/  LOP3.LUT R14, R11, 0x7c, RZ, 0xc0, !PT ;  /* 0x0000007c0b0e7812 */ /* 0x001fc600078ec0ff */
[----:B------:R-:W3:Y:S01]  /*0690*/  @P1 LDG.E.EL R26, desc[UR6][R6.64] ;  /* 0x00000006061a1981 */ /* 0x000ee2000c2e1900 */
[----:B------:R-:W-:-:S03]  /*06a0*/  IMAD.IADD R19, R33, 0x1, -R12 ;  /* 0x0000000121137824 */ /* 0x000fc600078e0a0c */
[----:B------:R0:W3:Y:S01]  /*06b0*/  @P1 LDG.E.EL R27, desc[UR6][R6.64] ;  /* 0x00000006061b1981 */ /* 0x0000e2000c2e1900 */
[----:B------:R-:W-:Y:S02]  /*06c0*/  LEA R28, R36, R13, 0x2 ;  /* 0x0000000d241c7211 */ /* 0x000fe400078e10ff */
[----:B------:R-:W-:Y:S02]  /*06d0*/  CS2R R8, SRZ ;  /* 0x0000000000087805 */ /* 0x000fe4000001ff00 */
[----:B------:R-:W-:Y:S02]  /*06e0*/  CS2R R10, SRZ ;  /* 0x00000000000a7805 */ /* 0x000fe4000001ff00 */
[----:B------:R-:W-:Y:S02]  /*06f0*/  CS2R R12, SRZ ;  /* 0x00000000000c7805 */ /* 0x000fe4000001ff00 */
[----:B0-----:R-:W-:Y:S02]  /*0700*/  IADD3 R7, R14, UR4, RZ ;  /* 0x000000040e077c10 */ /* 0x001fe4000fffe0ff */
[----:B------:R-:W-:Y:S01]  /*0710*/  CS2R R14, SRZ ;  /* 0x00000000000e7805 */ /* 0x000fe2000001ff00 */
[----:B------:R-:W-:-:S04]  /*0720*/  IMAD.WIDE R34, R19, 0x4, R34 ;  /* 0x0000000413227825 */ /* 0x000fc800078e0222 */
[----:B------:R-:W-:Y:S01]  /*0730*/  IMAD R36, R36, 0x4, R7 ;  /* 0x0000000424247824 */ /* 0x000fe200078e0207 */
[----:B------:R0:W3:Y:S01]  /*0740*/  @!P2 LDG.E.EL.128 R8, desc[UR6][R34.64] ;  /* 0x000000062208a981 */ /* 0x0000e2000c2e1d00 */
[----:B--2---:R-:W-:-:S03]  /*0750*/  IMAD.WIDE R6, R0, 0x4, R24 ;  /* 0x0000000400067825 */ /* 0x004fc600078e0218 */
[----:B------:R-:W1:Y:S04]  /*0760*/  LDS R37, [R36+0x80c] ;  /* 0x00080c0024257984 */ /* 0x000e680000000800 */
[----:B------:R-:W3:Y:S01]  /*0770*/  @P1 LDG.E.EL.128 R12, desc[UR6][R6.64] ;  /* 0x00000006060c1981 */ /* 0x000ee2000c2e1d00 */
[----:B------:R-:W-:-:S03]  /*0780*/  LEA R2, R2, R33, 0x9 ;  /* 0x0000002102027211 */ /* 0x000fc600078e48ff */
[----:B------:R-:W2:Y:S04]  /*0790*/  LDS R33, [R36+0x808] ;  /* 0x0008080024217984 */ /* 0x000ea80000000800 */
[----:B0-----:R-:W0:Y:S04]  /*07a0*/  LDS R34, [R36+0x804] ;  /* 0x0008040024227984 */ /* 0x001e280000000800 */
[----:B------:R0:W0:Y:S01]  /*07b0*/  LDS R35, [R36+0x800] ;  /* 0x0008000024237984 */ /* 0x0000220000000800 */
[----:B------:R-:W-:-:S04]  /*07c0*/  IMAD.WIDE R24, R2, 0x4, R24 ;  /* 0x0000000402187825 */ /* 0x000fc800078e0218 */
[----:B---3--:R-:W-:Y:S01]  /*07d0*/  FADD R15, R11, R15 ;  /* 0x0000000f0b0f7221 */ /* 0x008fe20000000000 */
[----:B------:R-:W-:-:S03]  /*07e0*/  FADD R14, R10, R14 ;  /* 0x0000000e0a0e7221 */ /* 0x000fc60000000000 */
[----:B-1----:R-:W-:Y:S01]  /*07f0*/  FADD R15, R37, R15 ;  /* 0x0000000f250f7221 */ /* 0x002fe20000000000 */
[----:B------:R-:W-:Y:S01]  /*0800*/  FADD R13, R9, R13 ;  /* 0x0000000d090d7221 */ /* 0x000fe20000000000 */
[----:B------:R-:W-:Y:S01]  /*0810*/  FADD R12, R8, R12 ;  /* 0x0000000c080c7221 */ /* 0x000fe20000000000 */
[----:B0-----:R-:W0:Y:S01]  /*0820*/  LDC.64 R36, c[0x0][0x238] ;  /* 0x00008e00ff247b82 */ /* 0x001e220000000a00 */
[----:B------:R-:W-:Y:S01]  /*0830*/  FADD R3, R15, -R3 ;  /* 0x800000030f037221 */ /* 0x000fe20000000000 */
[----:B--2---:R-:W-:Y:S01]  /*0840*/  FADD R15, R33, R14 ;  /* 0x0000000e210f7221 */ /* 0x004fe20000000000 */
[----:B------:R-:W-:Y:S01]  /*0850*/  FADD R34, R34, R13 ;  /* 0x0000000d22227221 */ /* 0x000fe20000000000 */
[----:B------:R-:W-:Y:S01]  /*0860*/  FADD R33, R35, R12 ;  /* 0x0000000c23217221 */ /* 0x000fe20000000000 */
[----:B------:R-:W-:Y:S01]  /*0870*/  CS2R R12, SRZ ;  /* 0x00000000000c7805 */ /* 0x000fe2000001ff00 */
[----:B------:R-:W-:Y:S01]  /*0880*/  FADD R4, R15, -R4 ;  /* 0x800000040f047221 */ /* 0x000fe20000000000 */
[----:B------:R-:W-:-:S06]  /*0890*/  CS2R R14, SRZ ;  /* 0x00000000000e7805 */ /* 0x000fcc000001ff00 */
[----:B------:R-:W2:Y:S01]  /*08a0*/  @P0 LDG.E.EL.128 R12, desc[UR6][R24.64] ;  /* 0x00000006180c0981 */ /* 0x000ea2000c2e1d00 */
[----:B------:R-:W-:-:S03]  /*08b0*/  FADD R20, R33, -R20 ;  /* 0x8000001421147221 */ /* 0x000fc60000000000 */
[----:B------:R-:W1:Y:S01]  /*08c0*/  LDS R33, [R28+0x4] ;  /* 0x000004001c217984 */ /* 0x000e620000000800 */
[----:B------:R-:W-:-:S03]  /*08d0*/  FADD R21, R34, -R21 ;  /* 0x8000001522157221 */ /* 0x000fc60000000000 */
[----:B------:R-:W-:Y:S01]  /*08e0*/  LDS R34, [R28+0xc] ;  /* 0x00000c001c227984 */ /* 0x000fe20000000800 */
[----:B0-----:R-:W-:-:S04]  /*08f0*/  IMAD.WIDE R36, R19, 0x4, R36 ;  /* 0x0000000413247825 */ /* 0x001fc800078e0224 */
[----:B--2---:R-:W-:Y:S02]  /*0900*/  FADD R15, R11, R15 ;  /* 0x0000000f0b0f7221 */ /* 0x004fe40000000000 */
[----:B------:R-:W0:Y:S01]  /*0910*/  LDS R11, [R28+0x8] ;  /* 0x000008001c0b7984 */ /* 0x000e220000000800 */
[----:B------:R-:W-:Y:S01]  /*0920*/  FADD R14, R10, R14 ;  /* 0x0000000e0a0e7221 */ /* 0x000fe20000000000 */
[----:B------:R-:W-:Y:S02]  /*0930*/  HFMA2.MMA R10, -RZ, RZ, 1, 0 ;  /* 0x3c000000ff0a7435 */ /* 0x000fe400000001ff */
[----:B------:R-:W2:Y:S08]  /*0940*/  LDS R28, [R28] ;  /* 0x000000001c1c7984 */ /* 0x000eb00000000800 */
[-C--:B------:R-:W-:Y:S01]  /*0950*/  FFMA R29, R29, R10.reuse, 9.9999997473787516356e-06 ;  /* 0x3727c5ac1d1d7423 */ /* 0x080fe2000000000a */
[-C--:B----4-:R-:W-:Y:S01]  /*0960*/  FFMA R30, R30, R10.reuse, 9.9999997473787516356e-06 ;  /* 0x3727c5ac1e1e7423 */ /* 0x090fe2000000000a */
[-C--:B-----5:R-:W-:Y:S01]  /*0970*/  FFMA R31, R31, R10.reuse, 9.9999997473787516356e-06 ;  /* 0x3727c5ac1f1f7423 */ /* 0x0a0fe2000000000a */
[-C--:B------:R-:W-:Y:S01]  /*0980*/  FFMA R32, R32, R10.reuse, 9.9999997473787516356e-06 ;  /* 0x3727c5ac20207423 */ /* 0x080fe2000000000a */
[-C--:B------:R-:W-:Y:S01]  /*0990*/  FFMA R22, R22, R10.reuse, 9.9999997473787516356e-06 ;  /* 0x3727c5ac16167423 */ /* 0x080fe2000000000a */
[-C--:B------:R-:W-:Y:S01]  /*09a0*/  FFMA R23, R23, R10.reuse, 9.9999997473787516356e-06 ;  /* 0x3727c5ac17177423 */ /* 0x080fe2000000000a */
[-C--:B------:R-:W-:Y:S01]  /*09b0*/  FFMA R26, R26, R10.reuse, 9.9999997473787516356e-06 ;  /* 0x3727c5ac1a1a7423 */ /* 0x080fe2000000000a */
[----:B------:R-:W-:Y:S01]  /*09c0*/  FFMA R27, R27, R10, 9.9999997473787516356e-06 ;  /* 0x3727c5ac1b1b7423 */ /* 0x000fe2000000000a */
[----:B------:R-:W-:Y:S01]  /*09d0*/  FADD R10, R9, R13 ;  /* 0x0000000d090a7221 */ /* 0x000fe20000000000 */
[----:B------:R-:W-:Y:S01]  /*09e0*/  FADD R13, R8, R12 ;  /* 0x0000000c080d7221 */ /* 0x000fe20000000000 */
[----:B------:R-:W-:-:S02]  /*09f0*/  CS2R R8, SRZ ;  /* 0x0000000000087805 */ /* 0x000fc4000001ff00 */
[----:B-1----:R-:W-:Y:S01]  /*0a00*/  FADD R33, R33, R10 ;  /* 0x0000000a21217221 */ /* 0x002fe20000000000 */
[----:B0-----:R-:W-:Y:S01]  /*0a10*/  FADD R14, R11, R14 ;  /* 0x0000000e0b0e7221 */ /* 0x001fe20000000000 */
[----:B------:R-:W-:-:S06]  /*0a20*/  CS2R R10, SRZ ;  /* 0x00000000000a7805 */ /* 0x000fcc000001ff00 */
[----:B------:R0:W3:Y:S02]  /*0a30*/  @!P2 LDG.E.EL.128 R8, desc[UR6][R36.64] ;  /* 0x000000062408a981 */ /* 0x0000e4000c2e1d00 */
[----:B0-----:R-:W0:Y:S01]  /*0a40*/  LDC.64 R36, c[0x0][0x240] ;  /* 0x00009000ff247b82 */ /* 0x001e220000000a00 */
[----:B------:R-:W-:Y:S01]  /*0a50*/  FADD R15, R34, R15 ;  /* 0x0000000f220f7221 */ /* 0x000fe20000000000 */
[----:B--2---:R-:W-:Y:S01]  /*0a60*/  FADD R34, R28, R13 ;  /* 0x0000000d1c227221 */ /* 0x004fe20000000000 */
[----:B------:R-:W-:Y:S02]  /*0a70*/  CS2R R12, SRZ ;  /* 0x00000000000c7805 */ /* 0x000fe4000001ff00 */
[----:B------:R-:W-:Y:S01]  /*0a80*/  FADD R28, R15, -R18 ;  /* 0x800000120f1c7221 */ /* 0x000fe20000000000 */
[----:B------:R-:W-:Y:S01]  /*0a90*/  FADD R18, R14, -R17 ;  /* 0x800000110e127221 */ /* 0x000fe20000000000 */
[----:B------:R-:W-:Y:S01]  /*0aa0*/  CS2R R14, SRZ ;  /* 0x00000000000e7805 */ /* 0x000fe2000001ff00 */
[----:B0-----:R-:W-:-:S05]  /*0ab0*/  IMAD.WIDE R36, R19, 0x4, R36 ;  /* 0x0000000413247825 */ /* 0x001fca00078e0224 */
[----:B------:R0:W3:Y:S01]  /*0ac0*/  @!P2 LDG.E.EL.128 R12, desc[UR6][R36.64] ;  /* 0x00000006240ca981 */ /* 0x0000e2000c2e1d00 */
[----:B------:R1:W-:Y:S08]  /*0ad0*/  MUFU.RSQ R35, R22 ;  /* 0x0000001600237308 */ /* 0x0003f00000001400 */
[----:B------:R2:W-:Y:S01]  /*0ae0*/  MUFU.RSQ R19, R32 ;  /* 0x0000002000137308 */ /* 0x0005e20000001400 */
[----:B-1----:R-:W-:Y:S01]  /*0af0*/  FADD R22, R33, -R16 ;  /* 0x8000001021167221 */ /* 0x002fe20000000000 */
[----:B------:R-:W-:Y:S01]  /*0b00*/  FADD R16, R34, -R5 ;  /* 0x8000000522107221 */ /* 0x000fe20000000000 */
[----:B--2---:R-:W1:Y:S05]  /*0b10*/  LDC.64 R32, c[0x0][0x248] ;  /* 0x00009200ff207b82 */ /* 0x004e6a0000000a00 */
[----:B------:R-:W2:Y:S08]  /*0b20*/  MUFU.RSQ R29, R29 ;  /* 0x0000001d001d7308 */ /* 0x000eb00000001400 */
[----:B------:R-:W4:Y:S08]  /*0b30*/  MUFU.RSQ R17, R30 ;  /* 0x0000001e00117308 */ /* 0x000f300000001400 */
[----:B------:R-:W5:Y:S08]  /*0b40*/  MUFU.RSQ R31, R31 ;  /* 0x0000001f001f7308 */ /* 0x000f700000001400 */
[----:B0-----:R-:W0:Y:S08]  /*0b50*/  MUFU.RSQ R36, R23 ;  /* 0x0000001700247308 */ /* 0x001e300000001400 */
[----:B------:R-:W0:Y:S08]  /*0b60*/  MUFU.RSQ R37, R26 ;  /* 0x0000001a00257308 */ /* 0x000e300000001400 */
[----:B------:R-:W1:Y:S01]  /*0b70*/  MUFU.RSQ R34, R27 ;  /* 0x0000001b00227308 */ /* 0x000e620000001400 */
[----:B--2---:R-:W-:Y:S01]  /*0b80*/  FMUL R16, R29, R16 ;  /* 0x000000101d107220 */ /* 0x004fe20000400000 */
[----:B----4-:R-:W-:Y:S01]  /*0b90*/  FMUL R17, R17, R22 ;  /* 0x0000001611117220 */ /* 0x010fe20000400000 */
[----:B-----5:R-:W-:Y:S01]  /*0ba0*/  FMUL R18, R31, R18 ;  /* 0x000000121f127220 */ /* 0x020fe20000400000 */
[----:B------:R-:W-:Y:S01]  /*0bb0*/  FMUL R19, R19, R28 ;  /* 0x0000001c13137220 */ /* 0x000fe20000400000 */
[----:B------:R-:W-:Y:S01]  /*0bc0*/  BAR.SYNC.DEFER_BLOCKING 0x0 ;  /* 0x0000000000007b1d */ /* 0x000fe20000010000 */
[----:B------:R-:W-:Y:S01]  /*0bd0*/  FMUL R20, R35, R20 ;  /* 0x0000001423147220 */ /* 0x000fe20000400000 */
[----:B0-----:R-:W-:Y:S01]  /*0be0*/  FMUL R21, R36, R21 ;  /* 0x0000001524157220 */ /* 0x001fe20000400000 */
[----:B------:R-:W-:Y:S01]  /*0bf0*/  FMUL R22, R37, R4 ;  /* 0x0000000425167220 */ /* 0x000fe20000400000 */
[----:B-1----:R-:W-:Y:S01]  /*0c00*/  FMUL R23, R34, R3 ;  /* 0x0000000322177220 */ /* 0x002fe20000400000 */
[----:B------:R-:W-:-:S04]  /*0c10*/  IMAD.WIDE R2, R2, 0x4, R32 ;  /* 0x0000000402027825 */ /* 0x000fc800078e0220 */
[----:B------:R-:W-:Y:S01]  /*0c20*/  IMAD.WIDE R32, R0, 0x4, R32 ;  /* 0x0000000400207825 */ /* 0x000fe200078e0220 */
[----:B------:R0:W-:Y:S04]  /*0c30*/  @P0 STG.E.128 desc[UR6][R24.64], R16 ;  /* 0x0000001018000986 */ /* 0x0001e8000c101d06 */
[----:B------:R0:W-:Y:S01]  /*0c40*/  @P1 STG.E.128 desc[UR6][R6.64], R20 ;  /* 0x0000001406001986 */ /* 0x0001e2000c101d06 */
[----:B---3--:R-:W-:Y:S01]  /*0c50*/  FFMA R28, R16, R8, R12 ;  /* 0x00000008101c7223 */ /* 0x008fe2000000000c */
[----:B------:R-:W-:Y:S01]  /*0c60*/  FFMA R29, R17, R9, R13 ;  /* 0x00000009111d7223 */ /* 0x000fe2000000000d */
[----:B------:R-:W-:Y:S01]  /*0c70*/  FFMA R30, R18, R10, R14 ;  /* 0x0000000a121e7223 */ /* 0x000fe2000000000e */
[----:B------:R-:W-:Y:S01]  /*0c80*/  FFMA R31, R19, R11, R15 ;  /* 0x0000000b131f7223 */ /* 0x000fe2000000000f */
[----:B------:R-:W-:Y:S01]  /*0c90*/  FFMA R8, R20, R8, R12 ;  /* 0x0000000814087223 */ /* 0x000fe2000000000c */
[----:B------:R-:W-:-:S03]  /*0ca0*/  FFMA R9, R21, R9, R13 ;  /* 0x0000000915097223 */ /* 0x000fc6000000000d */
[----:B------:R0:W-:Y:S01]  /*0cb0*/  @P0 STG.E.128 desc[UR6][R2.64], R28 ;  /* 0x0000001c02000986 */ /* 0x0001e2000c101d06 */
[----:B------:R-:W-:Y:S01]  /*0cc0*/  FFMA R10, R22, R10, R14 ;  /* 0x0000000a160a7223 */ /* 0x000fe2000000000e */
[----:B------:R-:W-:Y:S01]  /*0cd0*/  FFMA R11, R23, R11, R15 ;  /* 0x0000000b170b7223 */ /* 0x000fe2000000000f */
[----:B0-----:R-:W-:Y:S06]  /*0ce0*/  @!P1 EXIT ;  /* 0x000000000000994d */ /* 0x001fec0003800000 */
[----:B------:R-:W-:Y:S01]  /*0cf0*/  STG.E.128 desc[UR6][R32.64], R8 ;  /* 0x0000000820007986 */ /* 0x000fe2000c101d06 */
[----:B------:R-:W-:Y:S05]  /*0d00*/  EXIT ;  /* 0x000000000000794d */ /* 0x000fea0003800000 */
.L_x_0:
[----:B------:R-:W-:-:S00]  /*0d10*/  BRA `(.L_x_0) ;  /* 0xfffffffc00fc7947 */ /* 0x000fc0000383ffff */
[----:B------:R-:W-:-:S00]  /*0d20*/  NOP ;  /* 0x0000000000007918 */ /* 0x000fc00000000000 */
        /* <DEDUP_REMOVED lines=13> */
.L_x_1:


//--------------------- .nv.global.init           --------------------------
	.section	.nv.global.init,"aw",@progbits
.nv.global.init:
	.type		_$_str,@object
	.size		_$_str,(.L_0 - _$_str)
_$_str:
        /*0000*/ 	.byte	0x5f, 0x5f, 0x43, 0x55, 0x44, 0x41, 0x5f, 0x46, 0x54, 0x5a, 0x00
.L_0:


//--------------------- .nv.shared.triton_poi_fused_add_native_layer_norm_8 --------------------------
	.section	.nv.shared.triton_poi_fused_add_native_layer_norm_8,"aw",@nobits
	.sectionflags	@""
	.align	16
	.zero		1024


//--------------------- .nv.constant0.triton_poi_fused_add_native_layer_norm_8 --------------------------
	.section	.nv.constant0.triton_poi_fused_add_native_layer_norm_8,"a",@progbits
	.sectionflags	@""
	.align	4
.nv.constant0.triton_poi_fused_add_native_layer_norm_8:
	.zero		600
